	.headerflags	@"EF_CUDA_TEXMODE_UNIFIED EF_CUDA_64BIT_ADDRESS EF_CUDA_ACCELERATORS EF_CUDA_SM90 EF_CUDA_VIRTUAL_SM(EF_CUDA_SM90)"
	.elftype	@"ET_EXEC"


//--------------------- .nv.info                  --------------------------
	.section	.nv.info,"",@"SHT_CUDA_INFO"
	.align	4


	//----- nvinfo : EIATTR_REGCOUNT
	.align		4
        /*0000*/ 	.byte	0x04, 0x2f
        /*0002*/ 	.short	(.L_1 - .L_0)
	.align		4
.L_0:
        /*0004*/ 	.word	index@(triton_poi_fused_clamp_1)
        /*0008*/ 	.word	0x00000008


	//----- nvinfo : EIATTR_MIN_STACK_SIZE
	.align		4
.L_1:
        /*000c*/ 	.byte	0x04, 0x12
        /*000e*/ 	.short	(.L_3 - .L_2)
	.align		4
.L_2:
        /*0010*/ 	.word	index@(triton_poi_fused_clamp_1)
        /*0014*/ 	.word	0x00000000


	//----- nvinfo : EIATTR_FRAME_SIZE
	.align		4
.L_3:
        /*0018*/ 	.byte	0x04, 0x11
        /*001a*/ 	.short	(.L_5 - .L_4)
	.align		4
.L_4:
        /*001c*/ 	.word	index@(triton_poi_fused_clamp_1)
        /*0020*/ 	.word	0x00000000


	//----- nvinfo : EIATTR_MIN_STACK_SIZE
	.align		4
.L_5:
        /*0024*/ 	.byte	0x04, 0x12
        /*0026*/ 	.short	(.L_7 - .L_6)
	.align		4
.L_6:
        /*0028*/ 	.word	index@(triton_poi_fused_clamp_1)
        /*002c*/ 	.word	0x00000000
.L_7:


//--------------------- .nv.info.triton_poi_fused_clamp_1 --------------------------
	.section	.nv.info.triton_poi_fused_clamp_1,"",@"SHT_CUDA_INFO"
	.sectionflags	@""
	.align	4


	//----- nvinfo : EIATTR_CUDA_API_VERSION
	.align		4
        /*0000*/ 	.byte	0x04, 0x37
        /*0002*/ 	.short	(.L_9 - .L_8)
.L_8:
        /*0004*/ 	.word	0x0000007c


	//----- nvinfo : EIATTR_KPARAM_INFO
	.align		4
.L_9:
        /*0008*/ 	.byte	0x04, 0x17
        /*000a*/ 	.short	(.L_11 - .L_10)
.L_10:
        /*000c*/ 	.word	0x00000000
        /*0010*/ 	.short	0x0001
        /*0012*/ 	.short	0x0008
        /*0014*/ 	.byte	0x00, 0xf4, 0x21, 0x00


	//----- nvinfo : EIATTR_KPARAM_INFO
	.align		4
.L_11:
        /*0018*/ 	.byte	0x04, 0x17
        /*001a*/ 	.short	(.L_13 - .L_12)
.L_12:
        /*001c*/ 	.word	0x00000000
        /*0020*/ 	.short	0x0000
        /*0022*/ 	.short	0x0000
        /*0024*/ 	.byte	0x00, 0xf4, 0x21, 0x00


	//----- nvinfo : EIATTR_SPARSE_MMA_MASK
	.align		4
.L_13:
        /*0028*/ 	.byte	0x03, 0x50
        /*002a*/ 	.short	0x0000


	//----- nvinfo : EIATTR_MAXREG_COUNT
	.align		4
        /*002c*/ 	.byte	0x03, 0x1b
        /*002e*/ 	.short	0x00ff


	//----- nvinfo : EIATTR_EXIT_INSTR_OFFSETS
	.align		4
        /*0030*/ 	.byte	0x04, 0x1c
        /*0032*/ 	.short	(.L_15 - .L_14)


	//   ....[0]....
.L_14:
        /*0034*/ 	.word	0x00000080


	//   ....[1]....
        /*0038*/ 	.word	0x000000f0


	//----- nvinfo : EIATTR_REQNTID
	.align		4
.L_15:
        /*003c*/ 	.byte	0x04, 0x10
        /*003e*/ 	.short	(.L_17 - .L_16)
.L_16:
        /*0040*/ 	.word	0x00000020
        /*0044*/ 	.word	0x00000001
        /*0048*/ 	.word	0x00000001


	//----- nvinfo : EIATTR_CBANK_PARAM_SIZE
	.align		4
.L_17:
        /*004c*/ 	.byte	0x03, 0x19
        /*004e*/ 	.short	0x0010


	//----- nvinfo : EIATTR_PARAM_CBANK
	.align		4
        /*0050*/ 	.byte	0x04, 0x0a
        /*0052*/ 	.short	(.L_19 - .L_18)
	.align		4
.L_18:
        /*0054*/ 	.word	index@(.nv.constant0.triton_poi_fused_clamp_1)
        /*0058*/ 	.short	0x0210
        /*005a*/ 	.short	0x0010


	//----- nvinfo : EIATTR_SW_WAR
	.align		4
.L_19:
        /*005c*/ 	.byte	0x04, 0x36
        /*005e*/ 	.short	(.L_21 - .L_20)
.L_20:
        /*0060*/ 	.word	0x00000008
.L_21:


//--------------------- .nv.callgraph             --------------------------
	.section	.nv.callgraph,"",@"SHT_CUDA_CALLGRAPH"
	.align	4
	.sectionentsize	8
	.align		4
        /*0000*/ 	.word	0x00000000
	.align		4
        /*0004*/ 	.word	0xffffffff
	.align		4
        /*0008*/ 	.word	0x00000000
	.align		4
        /*000c*/ 	.word	0xfffffffe
	.align		4
        /*0010*/ 	.word	0x00000000
	.align		4
        /*0014*/ 	.word	0xfffffffd
	.align		4
        /*0018*/ 	.word	0x00000000
	.align		4
        /*001c*/ 	.word	0xfffffffc


//--------------------- .text.triton_poi_fused_clamp_1 --------------------------
	.section	.text.triton_poi_fused_clamp_1,"ax",@progbits
	.align	128
        .global         triton_poi_fused_clamp_1
        .type           triton_poi_fused_clamp_1,@function
        .size           triton_poi_fused_clamp_1,(.L_x_1 - triton_poi_fused_clamp_1)
        .other          triton_poi_fused_clamp_1,@"STO_CUDA_ENTRY STV_DEFAULT"
triton_poi_fused_clamp_1:
.text.triton_poi_fused_clamp_1:
[----:B------:R-:W0:Y:S02]  /*0000*/  LDC R1, c[0x0][0x28] ;  /* 0x00000a00ff017b82 */ /* 0x000e240000000800 */
[----:B------:R-:W1:Y:S01]  /*0010*/  LDC.64 R2, c[0x0][0x210] ;  /* 0x00008400ff027b82 */ /* 0x000e620000000a00 */
[----:B------:R-:W-:Y:S02]  /*0020*/  ULDC.64 UR4, c[0x0][0x208] ;  /* 0x0000820000047ab9 */ /* 0x000fe40000000a00 */
[----:B-1----:R-:W2:Y:S01]  /*0030*/  LDG.E R5, desc[UR4][R2.64] ;  /* 0x0000000402057981 */ /* 0x002ea2000c1e1900 */
[----:B------:R-:W1:Y:S02]  /*0040*/  S2R R0, SR_TID.X ;  /* 0x0000000000007919 */ /* 0x000e640000002100 */
[----:B-1----:R-:W-:Y:S02]  /*0050*/  LOP3.LUT P2, RZ, R0, 0x1f, RZ, 0xc0, !PT ;  /* 0x0000001f00ff7812 */ /* 0x002fe4000784c0ff */
[C---:B--2---:R-:W-:Y:S02]  /*0060*/  FSETP.GT.AND P0, PT, R5.reuse, 0.10000000149011611938, PT ;  /* 0x3dcccccd0500780b */ /* 0x044fe40003f04000 */
[----:B------:R-:W-:-:S09]  /*0070*/  FSETP.NAN.AND P1, PT, R5, R5, PT ;  /* 0x000000050500720b */ /* 0x000fd20003f28000 */
[----:B------:R-:W-:Y:S05]  /*0080*/  @P2 EXIT ;  /* 0x000000000000294d */ /* 0x000fea0003800000 */
[----:B------:R-:W0:Y:S01]  /*0090*/  LDC.64 R2, c[0x0][0x218] ;  /* 0x00008600ff027b82 */ /* 0x000e220000000a00 */
[----:B------:R-:W-:-:S04]  /*00a0*/  @!P0 FSEL R5, R5, 0.10000000149011611938, P1 ;  /* 0x3dcccccd05058808 */ /* 0x000fc80000800000 */
[C---:B------:R-:W-:Y:S02]  /*00b0*/  FSETP.GEU.AND P1, PT, R5.reuse, 3, PT ;  /* 0x404000000500780b */ /* 0x040fe40003f2e000 */
[----:B------:R-:W-:-:S11]  /*00c0*/  FSETP.NAN.AND P0, PT, R5, R5, PT ;  /* 0x000000050500720b */ /* 0x000fd60003f08000 */
[----:B------:R-:W-:-:S05]  /*00d0*/  @P1 SEL R5, R5, 0x40400000, P0 ;  /* 0x4040000005051807 */ /* 0x000fca0000000000 */
[----:B0-----:R-:W-:Y:S01]  /*00e0*/  STG.E desc[UR4][R2.64], R5 ;  /* 0x0000000502007986 */ /* 0x001fe2000c101904 */
[----:B------:R-:W-:Y:S05]  /*00f0*/  EXIT ;  /* 0x000000000000794d */ /* 0x000fea0003800000 */
.L_x_0:
[----:B------:R-:W-:-:S00]  /*0100*/  BRA `(.L_x_0) ;  /* 0xfffffffc00fc7947 */ /* 0x000fc0000383ffff */
[----:B------:R-:W-:-:S00]  /*0110*/  NOP ;  /* 0x0000000000007918 */ /* 0x000fc00000000000 */
        /* <DEDUP_REMOVED lines=14> */
.L_x_1:


//--------------------- .nv.constant0.triton_poi_fused_clamp_1 --------------------------
	.section	.nv.constant0.triton_poi_fused_clamp_1,"a",@progbits
	.sectionflags	@""
	.align	4
.nv.constant0.triton_poi_fused_clamp_1:
	.zero		544
